//
// Generated by NVIDIA NVVM Compiler
//
// Compiler Build ID: CL-36424714
// Cuda compilation tools, release 13.0, V13.0.88
// Based on NVVM 20.0.0
//

.version 9.0
.target sm_100
.address_size 64

	// .globl	_Z22quantum_simulation_gpuPfS_S_ii

.visible .entry _Z22quantum_simulation_gpuPfS_S_ii(
	.param .u64 .ptr .align 1 _Z22quantum_simulation_gpuPfS_S_ii_param_0,
	.param .u64 .ptr .align 1 _Z22quantum_simulation_gpuPfS_S_ii_param_1,
	.param .u64 .ptr .align 1 _Z22quantum_simulation_gpuPfS_S_ii_param_2,
	.param .u32 _Z22quantum_simulation_gpuPfS_S_ii_param_3,
	.param .u32 _Z22quantum_simulation_gpuPfS_S_ii_param_4
)
{
	.reg .pred 	%p<3>;
	.reg .b32 	%r<11>;
	.reg .b32 	%f<13>;
	.reg .b64 	%rd<28>;

	ld.param.u64 	%rd13, [_Z22quantum_simulation_gpuPfS_S_ii_param_0];
	ld.param.u64 	%rd14, [_Z22quantum_simulation_gpuPfS_S_ii_param_1];
	ld.param.u64 	%rd12, [_Z22quantum_simulation_gpuPfS_S_ii_param_2];
	ld.param.u32 	%r2, [_Z22quantum_simulation_gpuPfS_S_ii_param_3];
	ld.param.u32 	%r3, [_Z22quantum_simulation_gpuPfS_S_ii_param_4];
	cvta.to.global.u64 	%rd1, %rd14;
	cvta.to.global.u64 	%rd2, %rd13;
	mov.u32 	%r4, %ntid.x;
	mov.u32 	%r5, %ctaid.x;
	mov.u32 	%r6, %tid.x;
	mad.lo.s32 	%r1, %r4, %r5, %r6;
	mov.b32 	%r7, 1;
	shl.b32 	%r8, %r7, %r2;
	cvt.s64.s32 	%rd3, %r8;
	setp.gt.s32 	%p1, %r1, %r3;
	@%p1 bra 	$L__BB0_5;
	cvt.u32.u64 	%r9, %rd3;
	and.b32  	%r10, %r9, %r1;
	cvt.s64.s32 	%rd25, %r1;
	setp.eq.s32 	%p2, %r10, 0;
	@%p2 bra 	$L__BB0_3;
	sub.s64 	%rd15, %rd25, %rd3;
	shl.b64 	%rd16, %rd15, 2;
	add.s64 	%rd17, %rd1, %rd16;
	add.s64 	%rd27, %rd2, 12;
	ld.global.f32 	%f12, [%rd17];
	ld.global.f32 	%f11, [%rd2+8];
	mov.u64 	%rd26, %rd25;
	bra.uni 	$L__BB0_4;
$L__BB0_3:
	mul.wide.s32 	%rd18, %r1, 4;
	add.s64 	%rd19, %rd1, %rd18;
	add.s64 	%rd27, %rd2, 4;
	add.s64 	%rd26, %rd3, %rd25;
	ld.global.f32 	%f12, [%rd19];
	ld.global.f32 	%f11, [%rd2];
$L__BB0_4:
	ld.global.f32 	%f7, [%rd27];
	shl.b64 	%rd20, %rd26, 2;
	add.s64 	%rd21, %rd1, %rd20;
	ld.global.f32 	%f8, [%rd21];
	mul.f32 	%f9, %f7, %f8;
	fma.rn.f32 	%f10, %f11, %f12, %f9;
	cvta.to.global.u64 	%rd22, %rd12;
	shl.b64 	%rd23, %rd25, 2;
	add.s64 	%rd24, %rd22, %rd23;
	st.global.f32 	[%rd24], %f10;
	bar.sync 	0;
$L__BB0_5:
	ret;

}


// ===== COMPILED SASS (sm_100) =====

	.target	sm_100

	.elftype	@"ET_EXEC"


//--------------------- .note.nv.tkinfo           --------------------------
	.section	.note.nv.tkinfo,"",@"SHT_NOTE"
	.sectionflags	@"SHF_NOTE_NV_TKINFO"
	.tkinfo
        /*0018*/ 	.word	0x00000002
        /*0030*/ 	.string	""
        /*0030*/ 	.string	"ptxas"
        /*0030*/ 	.string	"Cuda compilation tools, release 13.0, V13.0.88"
        /*0030*/ 	.string	"Build cuda_13.0.r13.0/compiler.36424714_0"
        /*0030*/ 	.string	"-arch sm_100 -m 64 "



//--------------------- .note.nv.cuinfo           --------------------------
	.section	.note.nv.cuinfo,"",@"SHT_NOTE"
	.sectionflags	@"SHF_NOTE_NV_CUINFO"
        /*0018*/ 	.short	0x0002
        /*001a*/ 	.short	0x0064
        /*001c*/ 	.short	0x0082
	.zero		2


//--------------------- .nv.info                  --------------------------
	.section	.nv.info,"",@"SHT_CUDA_INFO"
	.align	4


	//----- nvinfo : EIATTR_REGCOUNT
	.align		4
        /*0000*/ 	.byte	0x04, 0x2f
        /*0002*/ 	.short	(.L_1 - .L_0)
	.align		4
.L_0:
        /*0004*/ 	.word	index@(_Z22quantum_simulation_gpuPfS_S_ii)
        /*0008*/ 	.word	0x00000014


	//----- nvinfo : EIATTR_FRAME_SIZE
	.align		4
.L_1:
        /*000c*/ 	.byte	0x04, 0x11
        /*000e*/ 	.short	(.L_3 - .L_2)
	.align		4
.L_2:
        /*0010*/ 	.word	index@(_Z22quantum_simulation_gpuPfS_S_ii)
        /*0014*/ 	.word	0x00000000


	//----- nvinfo : EIATTR_MIN_STACK_SIZE
	.align		4
.L_3:
        /*0018*/ 	.byte	0x04, 0x12
        /*001a*/ 	.short	(.L_5 - .L_4)
	.align		4
.L_4:
        /*001c*/ 	.word	index@(_Z22quantum_simulation_gpuPfS_S_ii)
        /*0020*/ 	.word	0x00000000
.L_5:


//--------------------- .nv.compat                --------------------------
	.section	.nv.compat,"",@"SHT_CUDA_COMPAT_INFO"
	.align	4
        /*0000*/ 	.byte	0x02, 0x09, 0x00, 0x00, 0x02, 0x02, 0x01, 0x00, 0x02, 0x05, 0x05, 0x00, 0x03, 0x07, 0x01, 0x01
        /*0010*/ 	.byte	0x02, 0x03, 0x00, 0x00, 0x02, 0x06, 0x01, 0x00, 0x04, 0x0b, 0x08, 0x00, 0x09, 0x00, 0x00, 0x00
        /*0020*/ 	.byte	0x00, 0x00, 0x00, 0x00


//--------------------- .nv.info._Z22quantum_simulation_gpuPfS_S_ii --------------------------
	.section	.nv.info._Z22quantum_simulation_gpuPfS_S_ii,"",@"SHT_CUDA_INFO"
	.sectionflags	@""
	.align	4


	//----- nvinfo : EIATTR_CUDA_API_VERSION
	.align		4
        /*0000*/ 	.byte	0x04, 0x37
        /*0002*/ 	.short	(.L_7 - .L_6)
.L_6:
        /*0004*/ 	.word	0x00000082


	//----- nvinfo : EIATTR_KPARAM_INFO
	.align		4
.L_7:
        /*0008*/ 	.byte	0x04, 0x17
        /*000a*/ 	.short	(.L_9 - .L_8)
.L_8:
        /*000c*/ 	.word	0x00000000
        /*0010*/ 	.short	0x0004
        /*0012*/ 	.short	0x001c
        /*0014*/ 	.byte	0x00, 0xf0, 0x11, 0x00


	//----- nvinfo : EIATTR_KPARAM_INFO
	.align		4
.L_9:
        /*0018*/ 	.byte	0x04, 0x17
        /*001a*/ 	.short	(.L_11 - .L_10)
.L_10:
        /*001c*/ 	.word	0x00000000
        /*0020*/ 	.short	0x0003
        /*0022*/ 	.short	0x0018
        /*0024*/ 	.byte	0x00, 0xf0, 0x11, 0x00


	//----- nvinfo : EIATTR_KPARAM_INFO
	.align		4
.L_11:
        /*0028*/ 	.byte	0x04, 0x17
        /*002a*/ 	.short	(.L_13 - .L_12)
.L_12:
        /*002c*/ 	.word	0x00000000
        /*0030*/ 	.short	0x0002
        /*0032*/ 	.short	0x0010
        /*0034*/ 	.byte	0x00, 0xf5, 0x21, 0x00


	//----- nvinfo : EIATTR_KPARAM_INFO
	.align		4
.L_13:
        /*0038*/ 	.byte	0x04, 0x17
        /*003a*/ 	.short	(.L_15 - .L_14)
.L_14:
        /*003c*/ 	.word	0x00000000
        /*0040*/ 	.short	0x0001
        /*0042*/ 	.short	0x0008
        /*0044*/ 	.byte	0x00, 0xf5, 0x21, 0x00


	//----- nvinfo : EIATTR_KPARAM_INFO
	.align		4
.L_15:
        /*0048*/ 	.byte	0x04, 0x17
        /*004a*/ 	.short	(.L_17 - .L_16)
.L_16:
        /*004c*/ 	.word	0x00000000
        /*0050*/ 	.short	0x0000
        /*0052*/ 	.short	0x0000
        /*0054*/ 	.byte	0x00, 0xf5, 0x21, 0x00


	//----- nvinfo : EIATTR_SPARSE_MMA_MASK
	.align		4
.L_17:
        /*0058*/ 	.byte	0x03, 0x50
        /*005a*/ 	.short	0x0000


	//----- nvinfo : EIATTR_MAXREG_COUNT
	.align		4
        /*005c*/ 	.byte	0x03, 0x1b
        /*005e*/ 	.short	0x00ff


	//----- nvinfo : EIATTR_NUM_BARRIERS
	.align		4
        /*0060*/ 	.byte	0x02, 0x4c
        /*0062*/ 	.byte	0x01
	.zero		1


	//----- nvinfo : EIATTR_MERCURY_ISA_VERSION
	.align		4
        /*0064*/ 	.byte	0x03, 0x5f
        /*0066*/ 	.short	0x0101


	//----- nvinfo : EIATTR_VRC_CTA_INIT_COUNT
	.align		4
        /*0068*/ 	.byte	0x02, 0x4a
	.zero		1
	.zero		1


	//----- nvinfo : EIATTR_EXIT_INSTR_OFFSETS
	.align		4
        /*006c*/ 	.byte	0x04, 0x1c
        /*006e*/ 	.short	(.L_19 - .L_18)


	//   ....[0]....
.L_18:
        /*0070*/ 	.word	0x00000090


	//   ....[1]....
        /*0074*/ 	.word	0x00000330


	//----- nvinfo : EIATTR_CBANK_PARAM_SIZE
	.align		4
.L_19:
        /*0078*/ 	.byte	0x03, 0x19
        /*007a*/ 	.short	0x0020


	//----- nvinfo : EIATTR_PARAM_CBANK
	.align		4
        /*007c*/ 	.byte	0x04, 0x0a
        /*007e*/ 	.short	(.L_21 - .L_20)
	.align		4
.L_20:
        /*0080*/ 	.word	index@(.nv.constant0._Z22quantum_simulation_gpuPfS_S_ii)
        /*0084*/ 	.short	0x0380
        /*0086*/ 	.short	0x0020


	//----- nvinfo : EIATTR_SW_WAR
	.align		4
.L_21:
        /*0088*/ 	.byte	0x04, 0x36
        /*008a*/ 	.short	(.L_23 - .L_22)
.L_22:
        /*008c*/ 	.word	0x00000008
.L_23:


//--------------------- .nv.callgraph             --------------------------
	.section	.nv.callgraph,"",@"SHT_CUDA_CALLGRAPH"
	.align	4
	.sectionentsize	8
	.align		4
        /*0000*/ 	.word	0x00000000
	.align		4
        /*0004*/ 	.word	0xffffffff
	.align		4
        /*0008*/ 	.word	0x00000000
	.align		4
        /*000c*/ 	.word	0xfffffffe
	.align		4
        /*0010*/ 	.word	0x00000000
	.align		4
        /*0014*/ 	.word	0xfffffffd
	.align		4
        /*0018*/ 	.word	0x00000000
	.align		4
        /*001c*/ 	.word	0xfffffffc


//--------------------- .text._Z22quantum_simulation_gpuPfS_S_ii --------------------------
	.section	.text._Z22quantum_simulation_gpuPfS_S_ii,"ax",@progbits
	.align	128
        .global         _Z22quantum_simulation_gpuPfS_S_ii
        .type           _Z22quantum_simulation_gpuPfS_S_ii,@function
        .size           _Z22quantum_simulation_gpuPfS_S_ii,(.L_x_1 - _Z22quantum_simulation_gpuPfS_S_ii)
        .other          _Z22quantum_simulation_gpuPfS_S_ii,@"STO_CUDA_ENTRY STV_DEFAULT"
_Z22quantum_simulation_gpuPfS_S_ii:
.text._Z22quantum_simulation_gpuPfS_S_ii:
[----:B------:R-:W-:Y:S01]  /*0000*/  LDC R1, c[0x0][0x37c] ;  /* 0x0000df00ff017b82 */ /* 0x000fe20000000800 */
[----:B------:R-:W0:Y:S01]  /*0010*/  S2R R0, SR_CTAID.X ;  /* 0x0000000000007919 */ /* 0x000e220000002500 */
[----:B------:R-:W0:Y:S01]  /*0020*/  LDCU UR6, c[0x0][0x360] ;  /* 0x00006c00ff0677ac */ /* 0x000e220008000800 */
[----:B------:R-:W0:Y:S01]  /*0030*/  S2R R3, SR_TID.X ;  /* 0x0000000000037919 */ /* 0x000e220000002100 */
[----:B------:R-:W1:Y:S01]  /*0040*/  LDCU.64 UR4, c[0x0][0x398] ;  /* 0x00007300ff0477ac */ /* 0x000e620008000a00 */
[----:B0-----:R-:W-:-:S05]  /*0050*/  IMAD R0, R0, UR6, R3 ;  /* 0x0000000600007c24 */ /* 0x001fca000f8e0203 */
[----:B-1----:R-:W-:Y:S01]  /*0060*/  ISETP.GT.AND P0, PT, R0, UR5, PT ;  /* 0x0000000500007c0c */ /* 0x002fe2000bf04270 */
[----:B------:R-:W-:Y:S02]  /*0070*/  UMOV UR5, 0x1 ;  /* 0x0000000100057882 */ /* 0x000fe40000000000 */
[----:B------:R-:W-:-:S10]  /*0080*/  USHF.L.U32 UR4, UR5, UR4, URZ ;  /* 0x0000000405047299 */ /* 0x000fd400080006ff */
[----:B------:R-:W-:Y:S05]  /*0090*/  @P0 EXIT ;  /* 0x000000000000094d */ /* 0x000fea0003800000 */
[----:B------:R-:W-:Y:S01]  /*00a0*/  LOP3.LUT P0, RZ, R0, UR4, RZ, 0xc0, !PT ;  /* 0x0000000400ff7c12 */ /* 0x000fe2000f80c0ff */
[----:B------:R-:W0:Y:S01]  /*00b0*/  LDCU.64 UR8, c[0x0][0x388] ;  /* 0x00007100ff0877ac */ /* 0x000e220008000a00 */
[----:B------:R-:W1:Y:S01]  /*00c0*/  LDC.64 R2, c[0x0][0x380] ;  /* 0x0000e000ff027b82 */ /* 0x000e620000000a00 */
[----:B------:R-:W-:Y:S01]  /*00d0*/  SHF.R.S32.HI R5, RZ, 0x1f, R0 ;  /* 0x0000001fff057819 */ /* 0x000fe20000011400 */
[----:B------:R-:W1:Y:S01]  /*00e0*/  LDCU.64 UR6, c[0x0][0x358] ;  /* 0x00006b00ff0677ac */ /* 0x000e620008000a00 */
[----:B------:R-:W-:-:S05]  /*00f0*/  USHF.R.S32.HI UR5, URZ, 0x1f, UR4 ;  /* 0x0000001fff057899 */ /* 0x000fca0008011404 */
[----:B------:R-:W2:Y:S03]  /*0100*/  LDC.64 R16, c[0x0][0x380] ;  /* 0x0000e000ff107b82 */ /* 0x000ea60000000a00 */
[----:B------:R-:W-:-:S04]  /*0110*/  @P0 IADD3 R4, P1, PT, R0, -UR4, RZ ;  /* 0x8000000400040c10 */ /* 0x000fc8000ff3e0ff */
[----:B------:R-:W-:Y:S02]  /*0120*/  @P0 IADD3.X R7, PT, PT, R5, ~UR5, RZ, P1, !PT ;  /* 0x8000000505070c10 */ /* 0x000fe40008ffe4ff */
[----:B0-----:R-:W-:-:S04]  /*0130*/  @P0 LEA R10, P1, R4, UR8, 0x2 ;  /* 0x00000008040a0c11 */ /* 0x001fc8000f8210ff */
[----:B------:R-:W-:Y:S01]  /*0140*/  @P0 LEA.HI.X R11, R4, UR9, R7, 0x2, P1 ;  /* 0x00000009040b0c11 */ /* 0x000fe200088f1407 */
[----:B------:R-:W-:Y:S01]  /*0150*/  IMAD.MOV.U32 R8, RZ, RZ, 0xc ;  /* 0x0000000cff087424 */ /* 0x000fe200078e00ff */
[----:B------:R-:W0:Y:S01]  /*0160*/  @!P0 LDC.64 R6, c[0x0][0x388] ;  /* 0x0000e200ff068b82 */ /* 0x000e220000000a00 */
[----:B-1----:R-:W3:Y:S04]  /*0170*/  @P0 LDG.E R13, desc[UR6][R2.64+0x8] ;  /* 0x00000806020d0981 */ /* 0x002ee8000c1e1900 */
[----:B------:R1:W3:Y:S01]  /*0180*/  @P0 LDG.E R10, desc[UR6][R10.64] ;  /* 0x000000060a0a0981 */ /* 0x0002e2000c1e1900 */
[----:B------:R-:W-:Y:S02]  /*0190*/  IMAD.MOV.U32 R9, RZ, RZ, 0x0 ;  /* 0x00000000ff097424 */ /* 0x000fe400078e00ff */
[----:B------:R-:W-:Y:S01]  /*01a0*/  @P0 IMAD.MOV.U32 R4, RZ, RZ, R0 ;  /* 0x000000ffff040224 */ /* 0x000fe200078e0000 */
[----:B------:R-:W-:Y:S01]  /*01b0*/  @!P0 IADD3 R4, P1, PT, R0, UR4, RZ ;  /* 0x0000000400048c10 */ /* 0x000fe2000ff3e0ff */
[----:B--2---:R-:W-:-:S04]  /*01c0*/  IMAD.WIDE.U32 R8, R16, 0x1, R8 ;  /* 0x0000000110087825 */ /* 0x004fc800078e0008 */
[----:B------:R-:W-:Y:S01]  /*01d0*/  @P0 IMAD.MOV.U32 R15, RZ, RZ, R5 ;  /* 0x000000ffff0f0224 */ /* 0x000fe200078e0005 */
[----:B------:R-:W-:Y:S01]  /*01e0*/  @!P0 IADD3.X R15, PT, PT, R5, UR5, RZ, P1, !PT ;  /* 0x00000005050f8c10 */ /* 0x000fe20008ffe4ff */
[----:B------:R-:W-:Y:S01]  /*01f0*/  @P0 IMAD.MOV.U32 R14, RZ, RZ, R8 ;  /* 0x000000ffff0e0224 */ /* 0x000fe200078e0008 */
[----:B------:R-:W-:Y:S02]  /*0200*/  LEA R8, P2, R4, UR8, 0x2 ;  /* 0x0000000804087c11 */ /* 0x000fe4000f8410ff */
[----:B------:R-:W-:Y:S01]  /*0210*/  @!P0 IADD3 R14, P1, PT, R16, 0x4, RZ ;  /* 0x00000004100e8810 */ /* 0x000fe20007f3e0ff */
[----:B-1----:R-:W-:Y:S01]  /*0220*/  @P0 IMAD.IADD R11, R9, 0x1, R17 ;  /* 0x00000001090b0824 */ /* 0x002fe200078e0211 */
[----:B------:R-:W-:Y:S01]  /*0230*/  LEA.HI.X R9, R4, UR9, R15, 0x2, P2 ;  /* 0x0000000904097c11 */ /* 0x000fe200090f140f */
[----:B------:R-:W1:Y:S02]  /*0240*/  LDCU.64 UR8, c[0x0][0x390] ;  /* 0x00007200ff0877ac */ /* 0x000e640008000a00 */
[----:B------:R-:W-:-:S02]  /*0250*/  @!P0 IMAD.X R11, RZ, RZ, R17, P1 ;  /* 0x000000ffff0b8224 */ /* 0x000fc400008e0611 */
[----:B------:R2:W4:Y:S01]  /*0260*/  LDG.E R12, desc[UR6][R8.64] ;  /* 0x00000006080c7981 */ /* 0x000522000c1e1900 */
[----:B0-----:R-:W-:-:S04]  /*0270*/  @!P0 IMAD.WIDE R6, R0, 0x4, R6 ;  /* 0x0000000400068825 */ /* 0x001fc800078e0206 */
[----:B--2---:R-:W-:Y:S02]  /*0280*/  IMAD.MOV.U32 R8, RZ, RZ, R14 ;  /* 0x000000ffff087224 */ /* 0x004fe400078e000e */
[----:B------:R-:W-:-:S05]  /*0290*/  IMAD.MOV.U32 R9, RZ, RZ, R11 ;  /* 0x000000ffff097224 */ /* 0x000fca00078e000b */
[----:B------:R-:W4:Y:S04]  /*02a0*/  LDG.E R11, desc[UR6][R8.64] ;  /* 0x00000006080b7981 */ /* 0x000f28000c1e1900 */
[----:B------:R-:W3:Y:S04]  /*02b0*/  @!P0 LDG.E R13, desc[UR6][R2.64] ;  /* 0x00000006020d8981 */ /* 0x000ee8000c1e1900 */
[----:B------:R-:W3:Y:S01]  /*02c0*/  @!P0 LDG.E R10, desc[UR6][R6.64] ;  /* 0x00000006060a8981 */ /* 0x000ee2000c1e1900 */
[----:B-1----:R-:W-:-:S04]  /*02d0*/  LEA R4, P0, R0, UR8, 0x2 ;  /* 0x0000000800047c11 */ /* 0x002fc8000f8010ff */
[----:B------:R-:W-:Y:S01]  /*02e0*/  LEA.HI.X R5, R0, UR9, R5, 0x2, P0 ;  /* 0x0000000900057c11 */ /* 0x000fe200080f1405 */
[----:B----4-:R-:W-:-:S04]  /*02f0*/  FMUL R12, R11, R12 ;  /* 0x0000000c0b0c7220 */ /* 0x010fc80000400000 */
[----:B---3--:R-:W-:-:S05]  /*0300*/  FFMA R13, R13, R10, R12 ;  /* 0x0000000a0d0d7223 */ /* 0x008fca000000000c */
[----:B------:R-:W-:Y:S01]  /*0310*/  STG.E desc[UR6][R4.64], R13 ;  /* 0x0000000d04007986 */ /* 0x000fe2000c101906 */
[----:B------:R-:W-:Y:S06]  /*0320*/  BAR.SYNC.DEFER_BLOCKING 0x0 ;  /* 0x0000000000007b1d */ /* 0x000fec0000010000 */
[----:B------:R-:W-:Y:S05]  /*0330*/  EXIT ;  /* 0x000000000000794d */ /* 0x000fea0003800000 */
.L_x_0:
[----:B------:R-:W-:-:S00]  /*0340*/  BRA `(.L_x_0) ;  /* 0xfffffffc00fc7947 */ /* 0x000fc0000383ffff */
[----:B------:R-:W-:-:S00]  /*0350*/  NOP ;  /* 0x0000000000007918 */ /* 0x000fc00000000000 */
        /* <DEDUP_REMOVED lines=10> */
.L_x_1:


//--------------------- .nv.shared.reserved.0     --------------------------
	.section	.nv.shared.reserved.0,"aw",@nobits
	.weak		__nv_reservedSMEM_offset_0_alias
	.size		__nv_reservedSMEM_offset_0_alias, 0, 64
	.other		__nv_reservedSMEM_offset_0_alias,@"STO_CUDA_RESERVED_SHARED STV_DEFAULT"
__nv_reservedSMEM_offset_0_alias:
	.zero		0
	.zero		64


//--------------------- .nv.constant0._Z22quantum_simulation_gpuPfS_S_ii --------------------------
	.section	.nv.constant0._Z22quantum_simulation_gpuPfS_S_ii,"a",@progbits
	.sectionflags	@""
	.align	4
.nv.constant0._Z22quantum_simulation_gpuPfS_S_ii:
	.zero		928


//--------------------- SYMBOLS --------------------------

	.type		.nv.reservedSmem.offset0,@object
	.size		.nv.reservedSmem.offset0,0x4
